//
// Generated by NVIDIA NVVM Compiler
//
// Compiler Build ID: CL-36424714
// Cuda compilation tools, release 13.0, V13.0.88
// Based on NVVM 20.0.0
//

.version 9.0
.target sm_100
.address_size 64

	// .globl	_Z10findLowestiPiS_

.visible .entry _Z10findLowestiPiS_(
	.param .u32 _Z10findLowestiPiS__param_0,
	.param .u64 .ptr .align 1 _Z10findLowestiPiS__param_1,
	.param .u64 .ptr .align 1 _Z10findLowestiPiS__param_2
)
{
	.reg .pred 	%p<11>;
	.reg .b32 	%r<49>;
	.reg .b64 	%rd<12>;

	ld.param.u32 	%r28, [_Z10findLowestiPiS__param_0];
	ld.param.u64 	%rd5, [_Z10findLowestiPiS__param_1];
	ld.param.u64 	%rd6, [_Z10findLowestiPiS__param_2];
	cvta.to.global.u64 	%rd1, %rd6;
	cvta.to.global.u64 	%rd2, %rd5;
	mov.u32 	%r1, %tid.x;
	mul.lo.s32 	%r41, %r28, %r1;
	add.s32 	%r29, %r28, %r41;
	add.s32 	%r30, %r29, -1;
	mul.wide.s32 	%rd7, %r41, 4;
	add.s64 	%rd8, %rd2, %rd7;
	ld.global.u32 	%r45, [%rd8];
	st.global.u32 	[%rd1], %r45;
	setp.ge.s32 	%p1, %r41, %r30;
	@%p1 bra 	$L__BB0_17;
	and.b32  	%r31, %r28, 3;
	setp.eq.s32 	%p2, %r31, 1;
	@%p2 bra 	$L__BB0_6;
	add.s32 	%r32, %r28, -1;
	and.b32  	%r33, %r32, 3;
	neg.s32 	%r36, %r33;
$L__BB0_3:
	.pragma "nounroll";
	mul.wide.s32 	%rd9, %r41, 4;
	add.s64 	%rd10, %rd2, %rd9;
	ld.global.u32 	%r8, [%rd10];
	setp.ge.s32 	%p3, %r8, %r45;
	@%p3 bra 	$L__BB0_5;
	st.global.u32 	[%rd1], %r8;
	mov.u32 	%r45, %r8;
$L__BB0_5:
	add.s32 	%r41, %r41, 1;
	add.s32 	%r36, %r36, 1;
	setp.ne.s32 	%p4, %r36, 0;
	@%p4 bra 	$L__BB0_3;
$L__BB0_6:
	add.s32 	%r34, %r28, -2;
	setp.lt.u32 	%p5, %r34, 3;
	@%p5 bra 	$L__BB0_17;
	mad.lo.s32 	%r35, %r28, %r1, %r28;
	sub.s32 	%r42, %r41, %r35;
	add.s64 	%rd3, %rd2, 8;
$L__BB0_8:
	mul.wide.s32 	%rd11, %r41, 4;
	add.s64 	%rd4, %rd3, %rd11;
	ld.global.u32 	%r18, [%rd4+-8];
	setp.ge.s32 	%p6, %r18, %r45;
	@%p6 bra 	$L__BB0_10;
	st.global.u32 	[%rd1], %r18;
	mov.u32 	%r45, %r18;
$L__BB0_10:
	ld.global.u32 	%r20, [%rd4+-4];
	setp.ge.s32 	%p7, %r20, %r45;
	@%p7 bra 	$L__BB0_12;
	st.global.u32 	[%rd1], %r20;
	mov.u32 	%r45, %r20;
$L__BB0_12:
	ld.global.u32 	%r22, [%rd4];
	setp.ge.s32 	%p8, %r22, %r45;
	@%p8 bra 	$L__BB0_14;
	st.global.u32 	[%rd1], %r22;
	mov.u32 	%r45, %r22;
$L__BB0_14:
	ld.global.u32 	%r24, [%rd4+4];
	setp.ge.s32 	%p9, %r24, %r45;
	@%p9 bra 	$L__BB0_16;
	st.global.u32 	[%rd1], %r24;
	mov.u32 	%r45, %r24;
$L__BB0_16:
	add.s32 	%r41, %r41, 4;
	add.s32 	%r42, %r42, 4;
	setp.ne.s32 	%p10, %r42, -1;
	@%p10 bra 	$L__BB0_8;
$L__BB0_17:
	ret;

}


// ===== COMPILED SASS (sm_100) =====

	.target	sm_100

	.elftype	@"ET_EXEC"


//--------------------- .note.nv.tkinfo           --------------------------
	.section	.note.nv.tkinfo,"",@"SHT_NOTE"
	.sectionflags	@"SHF_NOTE_NV_TKINFO"
	.tkinfo
        /*0018*/ 	.word	0x00000002
        /*0030*/ 	.string	""
        /*0030*/ 	.string	"ptxas"
        /*0030*/ 	.string	"Cuda compilation tools, release 13.0, V13.0.88"
        /*0030*/ 	.string	"Build cuda_13.0.r13.0/compiler.36424714_0"
        /*0030*/ 	.string	"-arch sm_100 -m 64 "



//--------------------- .note.nv.cuinfo           --------------------------
	.section	.note.nv.cuinfo,"",@"SHT_NOTE"
	.sectionflags	@"SHF_NOTE_NV_CUINFO"
        /*0018*/ 	.short	0x0002
        /*001a*/ 	.short	0x0064
        /*001c*/ 	.short	0x0082
	.zero		2


//--------------------- .nv.info                  --------------------------
	.section	.nv.info,"",@"SHT_CUDA_INFO"
	.align	4


	//----- nvinfo : EIATTR_REGCOUNT
	.align		4
        /*0000*/ 	.byte	0x04, 0x2f
        /*0002*/ 	.short	(.L_1 - .L_0)
	.align		4
.L_0:
        /*0004*/ 	.word	index@(_Z10findLowestiPiS_)
        /*0008*/ 	.word	0x00000014


	//----- nvinfo : EIATTR_FRAME_SIZE
	.align		4
.L_1:
        /*000c*/ 	.byte	0x04, 0x11
        /*000e*/ 	.short	(.L_3 - .L_2)
	.align		4
.L_2:
        /*0010*/ 	.word	index@(_Z10findLowestiPiS_)
        /*0014*/ 	.word	0x00000000


	//----- nvinfo : EIATTR_MIN_STACK_SIZE
	.align		4
.L_3:
        /*0018*/ 	.byte	0x04, 0x12
        /*001a*/ 	.short	(.L_5 - .L_4)
	.align		4
.L_4:
        /*001c*/ 	.word	index@(_Z10findLowestiPiS_)
        /*0020*/ 	.word	0x00000000
.L_5:


//--------------------- .nv.compat                --------------------------
	.section	.nv.compat,"",@"SHT_CUDA_COMPAT_INFO"
	.align	4
        /*0000*/ 	.byte	0x02, 0x09, 0x00, 0x00, 0x02, 0x02, 0x01, 0x00, 0x02, 0x05, 0x05, 0x00, 0x03, 0x07, 0x01, 0x01
        /*0010*/ 	.byte	0x02, 0x03, 0x00, 0x00, 0x02, 0x06, 0x01, 0x00, 0x04, 0x0b, 0x08, 0x00, 0x09, 0x00, 0x00, 0x00
        /*0020*/ 	.byte	0x00, 0x00, 0x00, 0x00


//--------------------- .nv.info._Z10findLowestiPiS_ --------------------------
	.section	.nv.info._Z10findLowestiPiS_,"",@"SHT_CUDA_INFO"
	.sectionflags	@""
	.align	4


	//----- nvinfo : EIATTR_CUDA_API_VERSION
	.align		4
        /*0000*/ 	.byte	0x04, 0x37
        /*0002*/ 	.short	(.L_7 - .L_6)
.L_6:
        /*0004*/ 	.word	0x00000082


	//----- nvinfo : EIATTR_KPARAM_INFO
	.align		4
.L_7:
        /*0008*/ 	.byte	0x04, 0x17
        /*000a*/ 	.short	(.L_9 - .L_8)
.L_8:
        /*000c*/ 	.word	0x00000000
        /*0010*/ 	.short	0x0002
        /*0012*/ 	.short	0x0010
        /*0014*/ 	.byte	0x00, 0xf5, 0x21, 0x00


	//----- nvinfo : EIATTR_KPARAM_INFO
	.align		4
.L_9:
        /*0018*/ 	.byte	0x04, 0x17
        /*001a*/ 	.short	(.L_11 - .L_10)
.L_10:
        /*001c*/ 	.word	0x00000000
        /*0020*/ 	.short	0x0001
        /*0022*/ 	.short	0x0008
        /*0024*/ 	.byte	0x00, 0xf5, 0x21, 0x00


	//----- nvinfo : EIATTR_KPARAM_INFO
	.align		4
.L_11:
        /*0028*/ 	.byte	0x04, 0x17
        /*002a*/ 	.short	(.L_13 - .L_12)
.L_12:
        /*002c*/ 	.word	0x00000000
        /*0030*/ 	.short	0x0000
        /*0032*/ 	.short	0x0000
        /*0034*/ 	.byte	0x00, 0xf0, 0x11, 0x00


	//----- nvinfo : EIATTR_SPARSE_MMA_MASK
	.align		4
.L_13:
        /*0038*/ 	.byte	0x03, 0x50
        /*003a*/ 	.short	0x0000


	//----- nvinfo : EIATTR_MAXREG_COUNT
	.align		4
        /*003c*/ 	.byte	0x03, 0x1b
        /*003e*/ 	.short	0x00ff


	//----- nvinfo : EIATTR_MERCURY_ISA_VERSION
	.align		4
        /*0040*/ 	.byte	0x03, 0x5f
        /*0042*/ 	.short	0x0101


	//----- nvinfo : EIATTR_VRC_CTA_INIT_COUNT
	.align		4
        /*0044*/ 	.byte	0x02, 0x4a
	.zero		1
	.zero		1


	//----- nvinfo : EIATTR_EXIT_INSTR_OFFSETS
	.align		4
        /*0048*/ 	.byte	0x04, 0x1c
        /*004a*/ 	.short	(.L_15 - .L_14)


	//   ....[0]....
.L_14:
        /*004c*/ 	.word	0x000000c0


	//   ....[1]....
        /*0050*/ 	.word	0x00000210


	//   ....[2]....
        /*0054*/ 	.word	0x00000420


	//----- nvinfo : EIATTR_CRS_STACK_SIZE
	.align		4
.L_15:
        /*0058*/ 	.byte	0x04, 0x1e
        /*005a*/ 	.short	(.L_17 - .L_16)
.L_16:
        /*005c*/ 	.word	0x00000000


	//----- nvinfo : EIATTR_CBANK_PARAM_SIZE
	.align		4
.L_17:
        /*0060*/ 	.byte	0x03, 0x19
        /*0062*/ 	.short	0x0018


	//----- nvinfo : EIATTR_PARAM_CBANK
	.align		4
        /*0064*/ 	.byte	0x04, 0x0a
        /*0066*/ 	.short	(.L_19 - .L_18)
	.align		4
.L_18:
        /*0068*/ 	.word	index@(.nv.constant0._Z10findLowestiPiS_)
        /*006c*/ 	.short	0x0380
        /*006e*/ 	.short	0x0018


	//----- nvinfo : EIATTR_SW_WAR
	.align		4
.L_19:
        /*0070*/ 	.byte	0x04, 0x36
        /*0072*/ 	.short	(.L_21 - .L_20)
.L_20:
        /*0074*/ 	.word	0x00000008
.L_21:


//--------------------- .nv.callgraph             --------------------------
	.section	.nv.callgraph,"",@"SHT_CUDA_CALLGRAPH"
	.align	4
	.sectionentsize	8
	.align		4
        /*0000*/ 	.word	0x00000000
	.align		4
        /*0004*/ 	.word	0xffffffff
	.align		4
        /*0008*/ 	.word	0x00000000
	.align		4
        /*000c*/ 	.word	0xfffffffe
	.align		4
        /*0010*/ 	.word	0x00000000
	.align		4
        /*0014*/ 	.word	0xfffffffd
	.align		4
        /*0018*/ 	.word	0x00000000
	.align		4
        /*001c*/ 	.word	0xfffffffc


//--------------------- .text._Z10findLowestiPiS_ --------------------------
	.section	.text._Z10findLowestiPiS_,"ax",@progbits
	.align	128
        .global         _Z10findLowestiPiS_
        .type           _Z10findLowestiPiS_,@function
        .size           _Z10findLowestiPiS_,(.L_x_4 - _Z10findLowestiPiS_)
        .other          _Z10findLowestiPiS_,@"STO_CUDA_ENTRY STV_DEFAULT"
_Z10findLowestiPiS_:
.text._Z10findLowestiPiS_:
[----:B------:R-:W-:Y:S01]  /*0000*/  LDC R1, c[0x0][0x37c] ;  /* 0x0000df00ff017b82 */ /* 0x000fe20000000800 */
[----:B------:R-:W0:Y:S07]  /*0010*/  S2R R10, SR_TID.X ;  /* 0x00000000000a7919 */ /* 0x000e2e0000002100 */
[----:B------:R-:W0:Y:S01]  /*0020*/  LDC R9, c[0x0][0x380] ;  /* 0x0000e000ff097b82 */ /* 0x000e220000000800 */
[----:B------:R-:W1:Y:S07]  /*0030*/  LDCU.64 UR6, c[0x0][0x358] ;  /* 0x00006b00ff0677ac */ /* 0x000e6e0008000a00 */
[----:B------:R-:W2:Y:S01]  /*0040*/  LDC.64 R2, c[0x0][0x388] ;  /* 0x0000e200ff027b82 */ /* 0x000ea20000000a00 */
[----:B0-----:R-:W-:-:S04]  /*0050*/  IMAD R0, R10, R9, RZ ;  /* 0x000000090a007224 */ /* 0x001fc800078e02ff */
[----:B--2---:R-:W-:-:S06]  /*0060*/  IMAD.WIDE R2, R0, 0x4, R2 ;  /* 0x0000000400027825 */ /* 0x004fcc00078e0202 */
[----:B-1----:R-:W2:Y:S01]  /*0070*/  LDG.E R2, desc[UR6][R2.64] ;  /* 0x0000000602027981 */ /* 0x002ea2000c1e1900 */
[----:B------:R-:W2:Y:S01]  /*0080*/  LDC.64 R4, c[0x0][0x390] ;  /* 0x0000e400ff047b82 */ /* 0x000ea20000000a00 */
[----:B------:R-:W-:-:S04]  /*0090*/  IADD3 R7, PT, PT, R0, -0x1, R9 ;  /* 0xffffffff00077810 */ /* 0x000fc80007ffe009 */
[----:B------:R-:W-:Y:S01]  /*00a0*/  ISETP.GE.AND P0, PT, R0, R7, PT ;  /* 0x000000070000720c */ /* 0x000fe20003f06270 */
[----:B--2---:R0:W-:-:S12]  /*00b0*/  STG.E desc[UR6][R4.64], R2 ;  /* 0x0000000204007986 */ /* 0x0041d8000c101906 */
[----:B------:R-:W-:Y:S05]  /*00c0*/  @P0 EXIT ;  /* 0x000000000000094d */ /* 0x000fea0003800000 */
[----:B------:R-:W0:Y:S01]  /*00d0*/  LDC R11, c[0x0][0x380] ;  /* 0x0000e000ff0b7b82 */ /* 0x000e220000000800 */
[----:B------:R-:W-:-:S04]  /*00e0*/  LOP3.LUT R3, R9, 0x3, RZ, 0xc0, !PT ;  /* 0x0000000309037812 */ /* 0x000fc800078ec0ff */
[----:B------:R-:W-:Y:S01]  /*00f0*/  ISETP.NE.AND P1, PT, R3, 0x1, PT ;  /* 0x000000010300780c */ /* 0x000fe20003f25270 */
[----:B0-----:R-:W-:-:S05]  /*0100*/  VIADD R4, R11, 0xfffffffe ;  /* 0xfffffffe0b047836 */ /* 0x001fca0000000000 */
[----:B------:R-:W-:-:S07]  /*0110*/  ISETP.GE.U32.AND P0, PT, R4, 0x3, PT ;  /* 0x000000030400780c */ /* 0x000fce0003f06070 */
[----:B------:R-:W-:Y:S06]  /*0120*/  @!P1 BRA `(.L_x_0) ;  /* 0x0000000000389947 */ /* 0x000fec0003800000 */
[----:B------:R-:W0:Y:S01]  /*0130*/  LDC.64 R6, c[0x0][0x388] ;  /* 0x0000e200ff067b82 */ /* 0x000e220000000a00 */
[----:B------:R-:W-:-:S05]  /*0140*/  VIADD R3, R9, 0xffffffff ;  /* 0xffffffff09037836 */ /* 0x000fca0000000000 */
[----:B------:R-:W-:-:S05]  /*0150*/  LOP3.LUT R3, R3, 0x3, RZ, 0xc0, !PT ;  /* 0x0000000303037812 */ /* 0x000fca00078ec0ff */
[----:B------:R-:W-:-:S07]  /*0160*/  IMAD.MOV R3, RZ, RZ, -R3 ;  /* 0x000000ffff037224 */ /* 0x000fce00078e0a03 */
.L_x_1:
[----:B01----:R-:W-:-:S06]  /*0170*/  IMAD.WIDE R4, R0, 0x4, R6 ;  /* 0x0000000400047825 */ /* 0x003fcc00078e0206 */
[----:B------:R-:W2:Y:S01]  /*0180*/  LDG.E R5, desc[UR6][R4.64] ;  /* 0x0000000604057981 */ /* 0x000ea2000c1e1900 */
[----:B------:R-:W-:Y:S01]  /*0190*/  IADD3 R3, PT, PT, R3, 0x1, RZ ;  /* 0x0000000103037810 */ /* 0x000fe20007ffe0ff */
[----:B------:R-:W-:-:S03]  /*01a0*/  VIADD R0, R0, 0x1 ;  /* 0x0000000100007836 */ /* 0x000fc60000000000 */
[----:B------:R-:W-:Y:S02]  /*01b0*/  ISETP.NE.AND P2, PT, R3, RZ, PT ;  /* 0x000000ff0300720c */ /* 0x000fe40003f45270 */
[----:B--2---:R-:W-:-:S13]  /*01c0*/  ISETP.GE.AND P1, PT, R5, R2, PT ;  /* 0x000000020500720c */ /* 0x004fda0003f26270 */
[----:B------:R-:W0:Y:S01]  /*01d0*/  @!P1 LDC.64 R8, c[0x0][0x390] ;  /* 0x0000e400ff089b82 */ /* 0x000e220000000a00 */
[----:B------:R-:W-:Y:S01]  /*01e0*/  @!P1 IMAD.MOV.U32 R2, RZ, RZ, R5 ;  /* 0x000000ffff029224 */ /* 0x000fe200078e0005 */
[----:B0-----:R1:W-:Y:S01]  /*01f0*/  @!P1 STG.E desc[UR6][R8.64], R5 ;  /* 0x0000000508009986 */ /* 0x0013e2000c101906 */
[----:B------:R-:W-:Y:S05]  /*0200*/  @P2 BRA `(.L_x_1) ;  /* 0xfffffffc00d82947 */ /* 0x000fea000383ffff */
.L_x_0:
[----:B------:R-:W-:Y:S05]  /*0210*/  @!P0 EXIT ;  /* 0x000000000000894d */ /* 0x000fea0003800000 */
[----:B------:R-:W0:Y:S01]  /*0220*/  LDCU.64 UR4, c[0x0][0x388] ;  /* 0x00007100ff0477ac */ /* 0x000e220008000a00 */
[----:B------:R-:W-:-:S05]  /*0230*/  IMAD R3, R10, R11, R11 ;  /* 0x0000000b0a037224 */ /* 0x000fca00078e020b */
[----:B------:R-:W-:Y:S01]  /*0240*/  IADD3 R3, PT, PT, R0, -R3, RZ ;  /* 0x8000000300037210 */ /* 0x000fe20007ffe0ff */
[----:B0-----:R-:W-:-:S04]  /*0250*/  UIADD3 UR4, UP0, UPT, UR4, 0x8, URZ ;  /* 0x0000000804047890 */ /* 0x001fc8000ff1e0ff */
[----:B------:R-:W-:-:S12]  /*0260*/  UIADD3.X UR5, UPT, UPT, URZ, UR5, URZ, UP0, !UPT ;  /* 0x00000005ff057290 */ /* 0x000fd800087fe4ff */
.L_x_2:
[----:B------:R-:W-:Y:S02]  /*0270*/  IMAD.U32 R4, RZ, RZ, UR4 ;  /* 0x00000004ff047e24 */ /* 0x000fe4000f8e00ff */
[----:B-1----:R-:W-:Y:S02]  /*0280*/  IMAD.U32 R5, RZ, RZ, UR5 ;  /* 0x00000005ff057e24 */ /* 0x002fe4000f8e00ff */
[----:B------:R-:W-:-:S05]  /*0290*/  IMAD.WIDE R4, R0, 0x4, R4 ;  /* 0x0000000400047825 */ /* 0x000fca00078e0204 */
[----:B--2---:R-:W2:Y:S02]  /*02a0*/  LDG.E R13, desc[UR6][R4.64+-0x8] ;  /* 0xfffff806040d7981 */ /* 0x004ea4000c1e1900 */
[----:B--2---:R-:W-:-:S13]  /*02b0*/  ISETP.GE.AND P0, PT, R13, R2, PT ;  /* 0x000000020d00720c */ /* 0x004fda0003f06270 */
[----:B------:R-:W0:Y:S02]  /*02c0*/  @!P0 LDC.64 R6, c[0x0][0x390] ;  /* 0x0000e400ff068b82 */ /* 0x000e240000000a00 */
[----:B0-----:R0:W-:Y:S04]  /*02d0*/  @!P0 STG.E desc[UR6][R6.64], R13 ;  /* 0x0000000d06008986 */ /* 0x0011e8000c101906 */
[----:B------:R-:W2:Y:S01]  /*02e0*/  LDG.E R15, desc[UR6][R4.64+-0x4] ;  /* 0xfffffc06040f7981 */ /* 0x000ea2000c1e1900 */
[----:B------:R-:W-:-:S04]  /*02f0*/  @!P0 MOV R2, R13 ;  /* 0x0000000d00028202 */ /* 0x000fc80000000f00 */
[----:B--2---:R-:W-:-:S13]  /*0300*/  ISETP.GE.AND P0, PT, R15, R2, PT ;  /* 0x000000020f00720c */ /* 0x004fda0003f06270 */
[----:B------:R-:W1:Y:S02]  /*0310*/  @!P0 LDC.64 R8, c[0x0][0x390] ;  /* 0x0000e400ff088b82 */ /* 0x000e640000000a00 */
[----:B-1----:R2:W-:Y:S04]  /*0320*/  @!P0 STG.E desc[UR6][R8.64], R15 ;  /* 0x0000000f08008986 */ /* 0x0025e8000c101906 */
[----:B------:R-:W3:Y:S01]  /*0330*/  LDG.E R17, desc[UR6][R4.64] ;  /* 0x0000000604117981 */ /* 0x000ee2000c1e1900 */
[----:B------:R-:W-:-:S05]  /*0340*/  @!P0 IMAD.MOV.U32 R2, RZ, RZ, R15 ;  /* 0x000000ffff028224 */ /* 0x000fca00078e000f */
[----:B---3--:R-:W-:-:S13]  /*0350*/  ISETP.GE.AND P0, PT, R17, R2, PT ;  /* 0x000000021100720c */ /* 0x008fda0003f06270 */
[----:B------:R-:W1:Y:S02]  /*0360*/  @!P0 LDC.64 R10, c[0x0][0x390] ;  /* 0x0000e400ff0a8b82 */ /* 0x000e640000000a00 */
[----:B-1----:R2:W-:Y:S04]  /*0370*/  @!P0 STG.E desc[UR6][R10.64], R17 ;  /* 0x000000110a008986 */ /* 0x0025e8000c101906 */
[----:B0-----:R-:W3:Y:S01]  /*0380*/  LDG.E R13, desc[UR6][R4.64+0x4] ;  /* 0x00000406040d7981 */ /* 0x001ee2000c1e1900 */
[----:B------:R-:W-:Y:S01]  /*0390*/  @!P0 IMAD.MOV.U32 R2, RZ, RZ, R17 ;  /* 0x000000ffff028224 */ /* 0x000fe200078e0011 */
[----:B------:R-:W-:Y:S02]  /*03a0*/  IADD3 R3, PT, PT, R3, 0x4, RZ ;  /* 0x0000000403037810 */ /* 0x000fe40007ffe0ff */
[----:B------:R-:W-:-:S02]  /*03b0*/  IADD3 R0, PT, PT, R0, 0x4, RZ ;  /* 0x0000000400007810 */ /* 0x000fc40007ffe0ff */
[----:B------:R-:W-:Y:S02]  /*03c0*/  ISETP.NE.AND P1, PT, R3, -0x1, PT ;  /* 0xffffffff0300780c */ /* 0x000fe40003f25270 */
[----:B---3--:R-:W-:-:S13]  /*03d0*/  ISETP.GE.AND P0, PT, R13, R2, PT ;  /* 0x000000020d00720c */ /* 0x008fda0003f06270 */
[----:B------:R-:W0:Y:S01]  /*03e0*/  @!P0 LDC.64 R6, c[0x0][0x390] ;  /* 0x0000e400ff068b82 */ /* 0x000e220000000a00 */
[----:B------:R-:W-:Y:S01]  /*03f0*/  @!P0 IMAD.MOV.U32 R2, RZ, RZ, R13 ;  /* 0x000000ffff028224 */ /* 0x000fe200078e000d */
[----:B0-----:R2:W-:Y:S01]  /*0400*/  @!P0 STG.E desc[UR6][R6.64], R13 ;  /* 0x0000000d06008986 */ /* 0x0015e2000c101906 */
[----:B------:R-:W-:Y:S05]  /*0410*/  @P1 BRA `(.L_x_2) ;  /* 0xfffffffc00941947 */ /* 0x000fea000383ffff */
[----:B------:R-:W-:Y:S05]  /*0420*/  EXIT ;  /* 0x000000000000794d */ /* 0x000fea0003800000 */
.L_x_3:
[----:B------:R-:W-:-:S00]  /*0430*/  BRA `(.L_x_3) ;  /* 0xfffffffc00fc7947 */ /* 0x000fc0000383ffff */
[----:B------:R-:W-:-:S00]  /*0440*/  NOP ;  /* 0x0000000000007918 */ /* 0x000fc00000000000 */
        /* <DEDUP_REMOVED lines=11> */
.L_x_4:


//--------------------- .nv.shared.reserved.0     --------------------------
	.section	.nv.shared.reserved.0,"aw",@nobits
	.weak		__nv_reservedSMEM_offset_0_alias
	.size		__nv_reservedSMEM_offset_0_alias, 0, 64
	.other		__nv_reservedSMEM_offset_0_alias,@"STO_CUDA_RESERVED_SHARED STV_DEFAULT"
__nv_reservedSMEM_offset_0_alias:
	.zero		0
	.zero		64


//--------------------- .nv.constant0._Z10findLowestiPiS_ --------------------------
	.section	.nv.constant0._Z10findLowestiPiS_,"a",@progbits
	.sectionflags	@""
	.align	4
.nv.constant0._Z10findLowestiPiS_:
	.zero		920


//--------------------- SYMBOLS --------------------------

	.type		.nv.reservedSmem.offset0,@object
	.size		.nv.reservedSmem.offset0,0x4
